//
// Generated by NVIDIA NVVM Compiler
//
// Compiler Build ID: CL-36424714
// Cuda compilation tools, release 13.0, V13.0.88
// Based on NVVM 20.0.0
//

.version 9.0
.target sm_100
.address_size 64

	// .globl	stencil_step_task

.visible .entry stencil_step_task(
	.param .u32 stencil_step_task_param_0,
	.param .u32 stencil_step_task_param_1,
	.param .u32 stencil_step_task_param_2,
	.param .u32 stencil_step_task_param_3,
	.param .u32 stencil_step_task_param_4,
	.param .u32 stencil_step_task_param_5,
	.param .u32 stencil_step_task_param_6,
	.param .u32 stencil_step_task_param_7,
	.param .u64 .ptr .align 1 stencil_step_task_param_8,
	.param .u64 .ptr .align 1 stencil_step_task_param_9,
	.param .u64 .ptr .align 1 stencil_step_task_param_10,
	.param .u64 .ptr .align 1 stencil_step_task_param_11
)
{
	.reg .pred 	%p<8>;
	.reg .b32 	%r<67>;
	.reg .b64 	%rd<43>;
	.reg .b64 	%fd<48>;

	ld.param.u32 	%r31, [stencil_step_task_param_0];
	ld.param.u32 	%r32, [stencil_step_task_param_1];
	ld.param.u32 	%r59, [stencil_step_task_param_2];
	ld.param.u32 	%r35, [stencil_step_task_param_4];
	ld.param.u32 	%r37, [stencil_step_task_param_6];
	ld.param.u64 	%rd15, [stencil_step_task_param_8];
	ld.param.u64 	%rd16, [stencil_step_task_param_10];
	cvta.to.global.u64 	%rd1, %rd16;
	cvta.to.global.u64 	%rd2, %rd15;
	mov.u32 	%r38, %ctaid.x;
	shl.b32 	%r1, %r38, 2;
	mov.u32 	%r39, %tid.x;
	shr.u32 	%r2, %r39, 5;
	add.s32 	%r40, %r1, %r2;
	add.s32 	%r3, %r40, %r35;
	setp.eq.s32 	%p1, %r3, 2147483647;
	@%p1 bra 	$L__BB0_8;
	ld.param.u32 	%r54, [stencil_step_task_param_3];
	add.s64 	%rd3, %rd2, 8;
	add.s64 	%rd4, %rd2, 16;
	add.s64 	%rd5, %rd2, 24;
	setp.ge.s32 	%p2, %r59, %r54;
	setp.ge.s32 	%p3, %r31, %r32;
	or.pred  	%p4, %p2, %p3;
	@%p4 bra 	$L__BB0_8;
	ld.param.u32 	%r56, [stencil_step_task_param_5];
	ld.global.f64 	%fd1, [%rd2];
	ld.global.f64 	%fd2, [%rd3];
	ld.global.f64 	%fd3, [%rd4];
	ld.global.f64 	%fd4, [%rd5];
	mul.lo.s32 	%r41, %r37, %r56;
	mul.lo.s32 	%r4, %r3, %r41;
	add.s32 	%r42, %r35, %r2;
	add.s32 	%r43, %r42, %r1;
	add.s32 	%r44, %r43, -3;
	mul.lo.s32 	%r5, %r37, %r44;
	mul.lo.s32 	%r45, %r37, %r3;
	add.s32 	%r6, %r45, -3;
	add.s32 	%r46, %r43, -2;
	mul.lo.s32 	%r7, %r37, %r46;
	add.s32 	%r8, %r45, -2;
	mul.wide.s32 	%rd8, %r41, 8;
	sub.s64 	%rd6, %rd1, %rd8;
	mul.wide.s32 	%rd17, %r56, 8;
	sub.s64 	%rd7, %rd1, %rd17;
	mul.wide.s32 	%rd9, %r41, 16;
	mul.wide.s32 	%rd10, %r41, 24;
	mul.wide.s32 	%rd11, %r56, 16;
$L__BB0_3:
	ld.param.u32 	%r57, [stencil_step_task_param_5];
	mad.lo.s32 	%r47, %r59, %r57, %r4;
	add.s32 	%r48, %r5, %r59;
	mov.u32 	%r49, %tid.x;
	and.b32  	%r50, %r49, 31;
	add.s32 	%r65, %r31, %r50;
	mad.lo.s32 	%r64, %r57, %r48, %r65;
	add.s32 	%r51, %r6, %r59;
	mad.lo.s32 	%r63, %r57, %r51, %r65;
	add.s32 	%r52, %r7, %r59;
	mad.lo.s32 	%r62, %r57, %r52, %r65;
	add.s32 	%r53, %r8, %r59;
	mad.lo.s32 	%r61, %r57, %r53, %r65;
	add.s32 	%r60, %r65, %r47;
	mov.u32 	%r66, %r31;
$L__BB0_4:
	ld.param.u32 	%r58, [stencil_step_task_param_5];
	mul.wide.s32 	%rd18, %r64, 8;
	add.s64 	%rd19, %rd1, %rd18;
	mul.wide.s32 	%rd20, %r63, 8;
	add.s64 	%rd21, %rd1, %rd20;
	mul.wide.s32 	%rd22, %r62, 8;
	add.s64 	%rd23, %rd1, %rd22;
	mul.wide.s32 	%rd24, %r61, 8;
	add.s64 	%rd25, %rd1, %rd24;
	mul.wide.s32 	%rd12, %r60, 8;
	add.s64 	%rd26, %rd6, %rd12;
	add.s64 	%rd27, %rd7, %rd12;
	add.s64 	%rd28, %rd1, %rd12;
	ld.global.f64 	%fd5, [%rd28];
	ld.global.f64 	%fd7, [%rd28+8];
	ld.global.f64 	%fd8, [%rd28+-8];
	add.f64 	%fd9, %fd7, %fd8;
	mul.wide.s32 	%rd29, %r58, 8;
	add.s64 	%rd30, %rd28, %rd29;
	ld.global.f64 	%fd10, [%rd30];
	add.f64 	%fd11, %fd9, %fd10;
	ld.global.f64 	%fd12, [%rd27];
	add.f64 	%fd13, %fd11, %fd12;
	add.s64 	%rd31, %rd28, %rd8;
	ld.global.f64 	%fd14, [%rd31];
	add.f64 	%fd15, %fd13, %fd14;
	ld.global.f64 	%fd16, [%rd26];
	add.f64 	%fd17, %fd15, %fd16;
	mul.f64 	%fd18, %fd2, %fd17;
	fma.rn.f64 	%fd19, %fd1, %fd5, %fd18;
	ld.global.f64 	%fd20, [%rd28+16];
	ld.global.f64 	%fd21, [%rd28+-16];
	add.f64 	%fd22, %fd20, %fd21;
	add.s64 	%rd32, %rd28, %rd11;
	ld.global.f64 	%fd23, [%rd32];
	add.f64 	%fd24, %fd22, %fd23;
	ld.global.f64 	%fd25, [%rd25];
	add.f64 	%fd26, %fd24, %fd25;
	add.s64 	%rd33, %rd28, %rd9;
	ld.global.f64 	%fd27, [%rd33];
	add.f64 	%fd28, %fd26, %fd27;
	ld.global.f64 	%fd29, [%rd23];
	add.f64 	%fd30, %fd28, %fd29;
	fma.rn.f64 	%fd31, %fd3, %fd30, %fd19;
	ld.global.f64 	%fd32, [%rd28+24];
	ld.global.f64 	%fd33, [%rd28+-24];
	add.f64 	%fd34, %fd32, %fd33;
	mul.wide.s32 	%rd34, %r58, 24;
	add.s64 	%rd35, %rd28, %rd34;
	ld.global.f64 	%fd35, [%rd35];
	add.f64 	%fd36, %fd34, %fd35;
	ld.global.f64 	%fd37, [%rd21];
	add.f64 	%fd38, %fd36, %fd37;
	add.s64 	%rd36, %rd28, %rd10;
	ld.global.f64 	%fd39, [%rd36];
	add.f64 	%fd40, %fd38, %fd39;
	ld.global.f64 	%fd41, [%rd19];
	add.f64 	%fd42, %fd40, %fd41;
	fma.rn.f64 	%fd6, %fd4, %fd42, %fd31;
	setp.ge.s32 	%p5, %r65, %r32;
	@%p5 bra 	$L__BB0_6;
	ld.param.u64 	%rd42, [stencil_step_task_param_11];
	ld.param.u64 	%rd41, [stencil_step_task_param_9];
	cvta.to.global.u64 	%rd37, %rd42;
	add.s64 	%rd38, %rd37, %rd12;
	add.f64 	%fd43, %fd5, %fd5;
	ld.global.f64 	%fd44, [%rd38];
	sub.f64 	%fd45, %fd43, %fd44;
	cvta.to.global.u64 	%rd39, %rd41;
	add.s64 	%rd40, %rd39, %rd12;
	ld.global.f64 	%fd46, [%rd40];
	fma.rn.f64 	%fd47, %fd6, %fd46, %fd45;
	st.global.f64 	[%rd38], %fd47;
$L__BB0_6:
	add.s32 	%r66, %r66, 32;
	add.s32 	%r65, %r65, 32;
	add.s32 	%r64, %r64, 32;
	add.s32 	%r63, %r63, 32;
	add.s32 	%r62, %r62, 32;
	add.s32 	%r61, %r61, 32;
	add.s32 	%r60, %r60, 32;
	setp.lt.s32 	%p6, %r66, %r32;
	@%p6 bra 	$L__BB0_4;
	ld.param.u32 	%r55, [stencil_step_task_param_3];
	add.s32 	%r59, %r59, 1;
	setp.ne.s32 	%p7, %r59, %r55;
	@%p7 bra 	$L__BB0_3;
$L__BB0_8:
	ret;

}


// ===== COMPILED SASS (sm_100) =====

	.target	sm_100

	.elftype	@"ET_EXEC"


//--------------------- .note.nv.tkinfo           --------------------------
	.section	.note.nv.tkinfo,"",@"SHT_NOTE"
	.sectionflags	@"SHF_NOTE_NV_TKINFO"
	.tkinfo
        /*0018*/ 	.word	0x00000002
        /*0030*/ 	.string	""
        /*0030*/ 	.string	"ptxas"
        /*0030*/ 	.string	"Cuda compilation tools, release 13.0, V13.0.88"
        /*0030*/ 	.string	"Build cuda_13.0.r13.0/compiler.36424714_0"
        /*0030*/ 	.string	"-arch sm_100 -m 64 "



//--------------------- .note.nv.cuinfo           --------------------------
	.section	.note.nv.cuinfo,"",@"SHT_NOTE"
	.sectionflags	@"SHF_NOTE_NV_CUINFO"
        /*0018*/ 	.short	0x0002
        /*001a*/ 	.short	0x0064
        /*001c*/ 	.short	0x0082
	.zero		2


//--------------------- .nv.info                  --------------------------
	.section	.nv.info,"",@"SHT_CUDA_INFO"
	.align	4


	//----- nvinfo : EIATTR_REGCOUNT
	.align		4
        /*0000*/ 	.byte	0x04, 0x2f
        /*0002*/ 	.short	(.L_1 - .L_0)
	.align		4
.L_0:
        /*0004*/ 	.word	index@(stencil_step_task)
        /*0008*/ 	.word	0x00000028


	//----- nvinfo : EIATTR_FRAME_SIZE
	.align		4
.L_1:
        /*000c*/ 	.byte	0x04, 0x11
        /*000e*/ 	.short	(.L_3 - .L_2)
	.align		4
.L_2:
        /*0010*/ 	.word	index@(stencil_step_task)
        /*0014*/ 	.word	0x00000000


	//----- nvinfo : EIATTR_MIN_STACK_SIZE
	.align		4
.L_3:
        /*0018*/ 	.byte	0x04, 0x12
        /*001a*/ 	.short	(.L_5 - .L_4)
	.align		4
.L_4:
        /*001c*/ 	.word	index@(stencil_step_task)
        /*0020*/ 	.word	0x00000000
.L_5:


//--------------------- .nv.compat                --------------------------
	.section	.nv.compat,"",@"SHT_CUDA_COMPAT_INFO"
	.align	4
        /*0000*/ 	.byte	0x02, 0x09, 0x00, 0x00, 0x02, 0x02, 0x01, 0x00, 0x02, 0x05, 0x05, 0x00, 0x03, 0x07, 0x01, 0x01
        /*0010*/ 	.byte	0x02, 0x03, 0x00, 0x00, 0x02, 0x06, 0x01, 0x00, 0x04, 0x0b, 0x08, 0x00, 0x01, 0x00, 0x00, 0x00
        /*0020*/ 	.byte	0x00, 0x00, 0x00, 0x00


//--------------------- .nv.info.stencil_step_task --------------------------
	.section	.nv.info.stencil_step_task,"",@"SHT_CUDA_INFO"
	.sectionflags	@""
	.align	4


	//----- nvinfo : EIATTR_CUDA_API_VERSION
	.align		4
        /*0000*/ 	.byte	0x04, 0x37
        /*0002*/ 	.short	(.L_7 - .L_6)
.L_6:
        /*0004*/ 	.word	0x00000082


	//----- nvinfo : EIATTR_KPARAM_INFO
	.align		4
.L_7:
        /*0008*/ 	.byte	0x04, 0x17
        /*000a*/ 	.short	(.L_9 - .L_8)
.L_8:
        /*000c*/ 	.word	0x00000000
        /*0010*/ 	.short	0x000b
        /*0012*/ 	.short	0x0038
        /*0014*/ 	.byte	0x00, 0xf5, 0x21, 0x00


	//----- nvinfo : EIATTR_KPARAM_INFO
	.align		4
.L_9:
        /*0018*/ 	.byte	0x04, 0x17
        /*001a*/ 	.short	(.L_11 - .L_10)
.L_10:
        /*001c*/ 	.word	0x00000000
        /*0020*/ 	.short	0x000a
        /*0022*/ 	.short	0x0030
        /*0024*/ 	.byte	0x00, 0xf5, 0x21, 0x00


	//----- nvinfo : EIATTR_KPARAM_INFO
	.align		4
.L_11:
        /*0028*/ 	.byte	0x04, 0x17
        /*002a*/ 	.short	(.L_13 - .L_12)
.L_12:
        /*002c*/ 	.word	0x00000000
        /*0030*/ 	.short	0x0009
        /*0032*/ 	.short	0x0028
        /*0034*/ 	.byte	0x00, 0xf5, 0x21, 0x00


	//----- nvinfo : EIATTR_KPARAM_INFO
	.align		4
.L_13:
        /*0038*/ 	.byte	0x04, 0x17
        /*003a*/ 	.short	(.L_15 - .L_14)
.L_14:
        /*003c*/ 	.word	0x00000000
        /*0040*/ 	.short	0x0008
        /*0042*/ 	.short	0x0020
        /*0044*/ 	.byte	0x00, 0xf5, 0x21, 0x00


	//----- nvinfo : EIATTR_KPARAM_INFO
	.align		4
.L_15:
        /*0048*/ 	.byte	0x04, 0x17
        /*004a*/ 	.short	(.L_17 - .L_16)
.L_16:
        /*004c*/ 	.word	0x00000000
        /*0050*/ 	.short	0x0007
        /*0052*/ 	.short	0x001c
        /*0054*/ 	.byte	0x00, 0xf0, 0x11, 0x00


	//----- nvinfo : EIATTR_KPARAM_INFO
	.align		4
.L_17:
        /*0058*/ 	.byte	0x04, 0x17
        /*005a*/ 	.short	(.L_19 - .L_18)
.L_18:
        /*005c*/ 	.word	0x00000000
        /*0060*/ 	.short	0x0006
        /*0062*/ 	.short	0x0018
        /*0064*/ 	.byte	0x00, 0xf0, 0x11, 0x00


	//----- nvinfo : EIATTR_KPARAM_INFO
	.align		4
.L_19:
        /*0068*/ 	.byte	0x04, 0x17
        /*006a*/ 	.short	(.L_21 - .L_20)
.L_20:
        /*006c*/ 	.word	0x00000000
        /*0070*/ 	.short	0x0005
        /*0072*/ 	.short	0x0014
        /*0074*/ 	.byte	0x00, 0xf0, 0x11, 0x00


	//----- nvinfo : EIATTR_KPARAM_INFO
	.align		4
.L_21:
        /*0078*/ 	.byte	0x04, 0x17
        /*007a*/ 	.short	(.L_23 - .L_22)
.L_22:
        /*007c*/ 	.word	0x00000000
        /*0080*/ 	.short	0x0004
        /*0082*/ 	.short	0x0010
        /*0084*/ 	.byte	0x00, 0xf0, 0x11, 0x00


	//----- nvinfo : EIATTR_KPARAM_INFO
	.align		4
.L_23:
        /*0088*/ 	.byte	0x04, 0x17
        /*008a*/ 	.short	(.L_25 - .L_24)
.L_24:
        /*008c*/ 	.word	0x00000000
        /*0090*/ 	.short	0x0003
        /*0092*/ 	.short	0x000c
        /*0094*/ 	.byte	0x00, 0xf0, 0x11, 0x00


	//----- nvinfo : EIATTR_KPARAM_INFO
	.align		4
.L_25:
        /*0098*/ 	.byte	0x04, 0x17
        /*009a*/ 	.short	(.L_27 - .L_26)
.L_26:
        /*009c*/ 	.word	0x00000000
        /*00a0*/ 	.short	0x0002
        /*00a2*/ 	.short	0x0008
        /*00a4*/ 	.byte	0x00, 0xf0, 0x11, 0x00


	//----- nvinfo : EIATTR_KPARAM_INFO
	.align		4
.L_27:
        /*00a8*/ 	.byte	0x04, 0x17
        /*00aa*/ 	.short	(.L_29 - .L_28)
.L_28:
        /*00ac*/ 	.word	0x00000000
        /*00b0*/ 	.short	0x0001
        /*00b2*/ 	.short	0x0004
        /*00b4*/ 	.byte	0x00, 0xf0, 0x11, 0x00


	//----- nvinfo : EIATTR_KPARAM_INFO
	.align		4
.L_29:
        /*00b8*/ 	.byte	0x04, 0x17
        /*00ba*/ 	.short	(.L_31 - .L_30)
.L_30:
        /*00bc*/ 	.word	0x00000000
        /*00c0*/ 	.short	0x0000
        /*00c2*/ 	.short	0x0000
        /*00c4*/ 	.byte	0x00, 0xf0, 0x11, 0x00


	//----- nvinfo : EIATTR_SPARSE_MMA_MASK
	.align		4
.L_31:
        /*00c8*/ 	.byte	0x03, 0x50
        /*00ca*/ 	.short	0x0000


	//----- nvinfo : EIATTR_MAXREG_COUNT
	.align		4
        /*00cc*/ 	.byte	0x03, 0x1b
        /*00ce*/ 	.short	0x00ff


	//----- nvinfo : EIATTR_MERCURY_ISA_VERSION
	.align		4
        /*00d0*/ 	.byte	0x03, 0x5f
        /*00d2*/ 	.short	0x0101


	//----- nvinfo : EIATTR_VRC_CTA_INIT_COUNT
	.align		4
        /*00d4*/ 	.byte	0x02, 0x4a
	.zero		1
	.zero		1


	//----- nvinfo : EIATTR_EXIT_INSTR_OFFSETS
	.align		4
        /*00d8*/ 	.byte	0x04, 0x1c
        /*00da*/ 	.short	(.L_33 - .L_32)


	//   ....[0]....
.L_32:
        /*00dc*/ 	.word	0x00000090


	//   ....[1]....
        /*00e0*/ 	.word	0x00000130


	//   ....[2]....
        /*00e4*/ 	.word	0x00000920


	//----- nvinfo : EIATTR_CBANK_PARAM_SIZE
	.align		4
.L_33:
        /*00e8*/ 	.byte	0x03, 0x19
        /*00ea*/ 	.short	0x0040


	//----- nvinfo : EIATTR_PARAM_CBANK
	.align		4
        /*00ec*/ 	.byte	0x04, 0x0a
        /*00ee*/ 	.short	(.L_35 - .L_34)
	.align		4
.L_34:
        /*00f0*/ 	.word	index@(.nv.constant0.stencil_step_task)
        /*00f4*/ 	.short	0x0380
        /*00f6*/ 	.short	0x0040


	//----- nvinfo : EIATTR_SW_WAR
	.align		4
.L_35:
        /*00f8*/ 	.byte	0x04, 0x36
        /*00fa*/ 	.short	(.L_37 - .L_36)
.L_36:
        /*00fc*/ 	.word	0x00000008
.L_37:


//--------------------- .nv.callgraph             --------------------------
	.section	.nv.callgraph,"",@"SHT_CUDA_CALLGRAPH"
	.align	4
	.sectionentsize	8
	.align		4
        /*0000*/ 	.word	0x00000000
	.align		4
        /*0004*/ 	.word	0xffffffff
	.align		4
        /*0008*/ 	.word	0x00000000
	.align		4
        /*000c*/ 	.word	0xfffffffe
	.align		4
        /*0010*/ 	.word	0x00000000
	.align		4
        /*0014*/ 	.word	0xfffffffd
	.align		4
        /*0018*/ 	.word	0x00000000
	.align		4
        /*001c*/ 	.word	0xfffffffc


//--------------------- .text.stencil_step_task   --------------------------
	.section	.text.stencil_step_task,"ax",@progbits
	.align	128
        .global         stencil_step_task
        .type           stencil_step_task,@function
        .size           stencil_step_task,(.L_x_3 - stencil_step_task)
        .other          stencil_step_task,@"STO_CUDA_ENTRY STV_DEFAULT"
stencil_step_task:
.text.stencil_step_task:
[----:B------:R-:W-:Y:S01]  /*0000*/  LDC R1, c[0x0][0x37c] ;  /* 0x0000df00ff017b82 */ /* 0x000fe20000000800 */
[----:B------:R-:W0:Y:S01]  /*0010*/  S2R R0, SR_TID.X ;  /* 0x0000000000007919 */ /* 0x000e220000002100 */
[----:B------:R-:W1:Y:S01]  /*0020*/  LDCU UR15, c[0x0][0x390] ;  /* 0x00007200ff0f77ac */ /* 0x000e620008000800 */
[----:B------:R-:W2:Y:S01]  /*0030*/  S2R R5, SR_CTAID.X ;  /* 0x0000000000057919 */ /* 0x000ea20000002500 */
[----:B------:R-:W3:Y:S01]  /*0040*/  LDCU UR8, c[0x0][0x388] ;  /* 0x00007100ff0877ac */ /* 0x000ee20008000800 */
[----:B0-----:R-:W-:-:S04]  /*0050*/  SHF.R.U32.HI R0, RZ, 0x5, R0 ;  /* 0x00000005ff007819 */ /* 0x001fc80000011600 */
[----:B--2---:R-:W-:-:S04]  /*0060*/  LEA R2, R5, R0, 0x2 ;  /* 0x0000000005027211 */ /* 0x004fc800078e10ff */
[----:B-1----:R-:W-:-:S04]  /*0070*/  IADD3 R4, PT, PT, R2, UR15, RZ ;  /* 0x0000000f02047c10 */ /* 0x002fc8000fffe0ff */
[----:B------:R-:W-:-:S13]  /*0080*/  ISETP.NE.AND P0, PT, R4, 0x7fffffff, PT ;  /* 0x7fffffff0400780c */ /* 0x000fda0003f05270 */
[----:B---3--:R-:W-:Y:S05]  /*0090*/  @!P0 EXIT ;  /* 0x000000000000894d */ /* 0x008fea0003800000 */
[----:B------:R-:W0:Y:S01]  /*00a0*/  LDC.64 R2, c[0x0][0x380] ;  /* 0x0000e000ff027b82 */ /* 0x000e220000000a00 */
[----:B------:R-:W1:Y:S07]  /*00b0*/  LDCU.64 UR4, c[0x0][0x3a0] ;  /* 0x00007400ff0477ac */ /* 0x000e6e0008000a00 */
[----:B------:R-:W2:Y:S01]  /*00c0*/  LDC.64 R6, c[0x0][0x388] ;  /* 0x0000e200ff067b82 */ /* 0x000ea20000000a00 */
[----:B-1----:R-:W-:-:S04]  /*00d0*/  UIADD3 UR4, UP0, UPT, UR4, 0x8, URZ ;  /* 0x0000000804047890 */ /* 0x002fc8000ff1e0ff */
[----:B------:R-:W-:Y:S01]  /*00e0*/  UIADD3.X UR5, UPT, UPT, URZ, UR5, URZ, UP0, !UPT ;  /* 0x00000005ff057290 */ /* 0x000fe200087fe4ff */
[----:B0-----:R-:W-:Y:S02]  /*00f0*/  ISETP.GE.AND P0, PT, R2, R3, PT ;  /* 0x000000030200720c */ /* 0x001fe40003f06270 */
[----:B------:R-:W-:-:S03]  /*0100*/  MOV R2, UR4 ;  /* 0x0000000400027c02 */ /* 0x000fc60008000f00 */
[----:B------:R-:W-:Y:S02]  /*0110*/  MOV R3, UR5 ;  /* 0x0000000500037c02 */ /* 0x000fe40008000f00 */
[----:B--2---:R-:W-:-:S13]  /*0120*/  ISETP.GE.OR P0, PT, R6, R7, P0 ;  /* 0x000000070600720c */ /* 0x004fda0000706670 */
[----:B------:R-:W-:Y:S05]  /*0130*/  @P0 EXIT ;  /* 0x000000000000094d */ /* 0x000fea0003800000 */
[----:B------:R-:W0:Y:S01]  /*0140*/  LDC.64 R8, c[0x0][0x3a0] ;  /* 0x0000e800ff087b82 */ /* 0x000e220000000a00 */
[----:B------:R-:W0:Y:S01]  /*0150*/  LDCU.64 UR12, c[0x0][0x358] ;  /* 0x00006b00ff0c77ac */ /* 0x000e220008000a00 */
[----:B------:R-:W1:Y:S01]  /*0160*/  LDCU UR16, c[0x0][0x398] ;  /* 0x00007300ff1077ac */ /* 0x000e620008000800 */
[----:B------:R-:W1:Y:S01]  /*0170*/  LDCU UR4, c[0x0][0x394] ;  /* 0x00007280ff0477ac */ /* 0x000e620008000800 */
[----:B------:R-:W2:Y:S01]  /*0180*/  LDCU.64 UR6, c[0x0][0x3b0] ;  /* 0x00007600ff0677ac */ /* 0x000ea20008000a00 */
[----:B------:R-:W-:Y:S01]  /*0190*/  IADD3 R0, PT, PT, R0, UR15, RZ ;  /* 0x0000000f00007c10 */ /* 0x000fe2000fffe0ff */
[----:B0-----:R-:W5:Y:S01]  /*01a0*/  LDG.E.64 R8, desc[UR12][R8.64] ;  /* 0x0000000c08087981 */ /* 0x001f62000c1e1b00 */
[----:B-1----:R-:W-:Y:S02]  /*01b0*/  UIMAD UR9, UR16, UR4, URZ ;  /* 0x00000004100972a4 */ /* 0x002fe4000f8e02ff */
[----:B------:R-:W-:Y:S01]  /*01c0*/  IMAD.U32 R7, RZ, RZ, UR16 ;  /* 0x00000010ff077e24 */ /* 0x000fe2000f8e00ff */
[----:B------:R-:W-:Y:S01]  /*01d0*/  UIMAD.WIDE UR4, UR4, 0x8, URZ ;  /* 0x00000008040478a5 */ /* 0x000fe2000f8e02ff */
[----:B------:R-:W-:Y:S01]  /*01e0*/  LEA R5, R5, R0, 0x2 ;  /* 0x0000000005057211 */ /* 0x000fe200078e10ff */
[----:B------:R-:W-:Y:S01]  /*01f0*/  UIMAD.WIDE UR10, UR9, 0x8, URZ ;  /* 0x00000008090a78a5 */ /* 0x000fe2000f8e02ff */
[----:B------:R-:W5:Y:S01]  /*0200*/  LDG.E.64 R14, desc[UR12][R2.64] ;  /* 0x0000000c020e7981 */ /* 0x000f62000c1e1b00 */
[----:B--2---:R-:W-:Y:S01]  /*0210*/  UIADD3 UR14, UP1, UPT, -UR4, UR6, URZ ;  /* 0x00000006040e7290 */ /* 0x004fe2000ff3e1ff */
[----:B------:R-:W-:-:S02]  /*0220*/  IMAD R0, R4, R7, -0x3 ;  /* 0xfffffffd04007424 */ /* 0x000fc400078e0207 */
[----:B------:R-:W5:Y:S01]  /*0230*/  LDG.E.64 R12, desc[UR12][R2.64+0x8] ;  /* 0x0000080c020c7981 */ /* 0x000f62000c1e1b00 */
[----:B------:R-:W-:-:S03]  /*0240*/  UIADD3 UR6, UP0, UPT, -UR10, UR6, URZ ;  /* 0x000000060a067290 */ /* 0x000fc6000ff1e1ff */
[----:B------:R0:W5:Y:S01]  /*0250*/  LDG.E.64 R10, desc[UR12][R2.64+0x10] ;  /* 0x0000100c020a7981 */ /* 0x000162000c1e1b00 */
[----:B------:R-:W-:Y:S02]  /*0260*/  UIADD3.X UR4, UPT, UPT, ~UR5, UR7, URZ, UP1, !UPT ;  /* 0x0000000705047290 */ /* 0x000fe40008ffe5ff */
[----:B------:R-:W-:Y:S01]  /*0270*/  UIADD3.X UR5, UPT, UPT, ~UR11, UR7, URZ, UP0, !UPT ;  /* 0x000000070b057290 */ /* 0x000fe200087fe5ff */
[C---:B0-----:R-:W-:Y:S02]  /*0280*/  IMAD R2, R4.reuse, R7, -0x2 ;  /* 0xfffffffe04027424 */ /* 0x041fe400078e0207 */
[----:B------:R-:W-:Y:S01]  /*0290*/  IMAD R3, R4, UR9, RZ ;  /* 0x0000000904037c24 */ /* 0x000fe2000f8e02ff */
[C---:B------:R-:W-:Y:S02]  /*02a0*/  IADD3 R4, PT, PT, R5.reuse, -0x3, RZ ;  /* 0xfffffffd05047810 */ /* 0x040fe40007ffe0ff */
[----:B------:R-:W-:-:S07]  /*02b0*/  IADD3 R5, PT, PT, R5, -0x2, RZ ;  /* 0xfffffffe05057810 */ /* 0x000fce0007ffe0ff */
.L_x_1:
[----:B0-----:R-:W0:Y:S01]  /*02c0*/  S2R R32, SR_TID.X ;  /* 0x0000000000207919 */ /* 0x001e220000002100 */
[----:B------:R-:W1:Y:S01]  /*02d0*/  LDC R35, c[0x0][0x398] ;  /* 0x0000e600ff237b82 */ /* 0x000e620000000800 */
[----:B------:R-:W2:Y:S01]  /*02e0*/  LDCU UR15, c[0x0][0x380] ;  /* 0x00007000ff0f77ac */ /* 0x000ea20008000800 */
[----:B------:R-:W-:Y:S01]  /*02f0*/  IADD3 R17, PT, PT, R0, UR8, RZ ;  /* 0x0000000800117c10 */ /* 0x000fe2000fffe0ff */
[----:B------:R-:W-:Y:S01]  /*0300*/  VIADD R33, R2, UR8 ;  /* 0x0000000802217c36 */ /* 0x000fe20008000000 */
[----:B------:R-:W3:Y:S04]  /*0310*/  LDCU UR16, c[0x0][0x38c] ;  /* 0x00007180ff1077ac */ /* 0x000ee80008000800 */
[----:B------:R-:W4:Y:S01]  /*0320*/  LDC R16, c[0x0][0x394] ;  /* 0x0000e500ff107b82 */ /* 0x000f220000000800 */
[----:B------:R-:W0:Y:S01]  /*0330*/  LDCU UR7, c[0x0][0x380] ;  /* 0x00007000ff0777ac */ /* 0x000e220008000800 */
[----:B------:R-:W0:Y:S01]  /*0340*/  LDCU UR17, c[0x0][0x384] ;  /* 0x00007080ff1177ac */ /* 0x000e220008000800 */
[----:B-1----:R-:W-:-:S02]  /*0350*/  IMAD R7, R4, R35, UR8 ;  /* 0x0000000804077e24 */ /* 0x002fc4000f8e0223 */
[----:B------:R-:W-:Y:S01]  /*0360*/  IMAD R35, R5, R35, UR8 ;  /* 0x0000000805237e24 */ /* 0x000fe2000f8e0223 */
[----:B0-----:R-:W-:Y:S01]  /*0370*/  LOP3.LUT R32, R32, 0x1f, RZ, 0xc0, !PT ;  /* 0x0000001f20207812 */ /* 0x001fe200078ec0ff */
[----:B----4-:R-:W-:Y:S01]  /*0380*/  IMAD R37, R16, UR8, R3 ;  /* 0x0000000810257c24 */ /* 0x010fe2000f8e0203 */
[----:B------:R-:W-:Y:S02]  /*0390*/  UIADD3 UR8, UPT, UPT, UR8, 0x1, URZ ;  /* 0x0000000108087890 */ /* 0x000fe4000fffe0ff */
[----:B--2---:R-:W-:Y:S02]  /*03a0*/  IADD3 R32, PT, PT, R32, UR15, RZ ;  /* 0x0000000f20207c10 */ /* 0x004fe4000fffe0ff */
[----:B---3--:R-:W-:Y:S02]  /*03b0*/  UISETP.NE.AND UP1, UPT, UR8, UR16, UPT ;  /* 0x000000100800728c */ /* 0x008fe4000bf25270 */
[----:B------:R-:W-:Y:S01]  /*03c0*/  IADD3 R37, PT, PT, R37, R32, RZ ;  /* 0x0000002025257210 */ /* 0x000fe20007ffe0ff */
[----:B------:R-:W-:-:S02]  /*03d0*/  IMAD R6, R7, R16, R32 ;  /* 0x0000001007067224 */ /* 0x000fc400078e0220 */
[-CC-:B------:R-:W-:Y:S02]  /*03e0*/  IMAD R35, R35, R16.reuse, R32.reuse ;  /* 0x0000001023237224 */ /* 0x180fe400078e0220 */
[-CC-:B------:R-:W-:Y:S02]  /*03f0*/  IMAD R7, R17, R16.reuse, R32.reuse ;  /* 0x0000001011077224 */ /* 0x180fe400078e0220 */
[----:B------:R-:W-:-:S07]  /*0400*/  IMAD R33, R33, R16, R32 ;  /* 0x0000001021217224 */ /* 0x000fce00078e0220 */
.L_x_0:
[----:B0-----:R-:W0:Y:S08]  /*0410*/  LDC.64 R16, c[0x0][0x3b0] ;  /* 0x0000ec00ff107b82 */ /* 0x001e300000000a00 */
[----:B------:R-:W1:Y:S01]  /*0420*/  LDC R34, c[0x0][0x394] ;  /* 0x0000e500ff227b82 */ /* 0x000e620000000800 */
[----:B0-----:R-:W-:-:S05]  /*0430*/  IMAD.WIDE R18, R37, 0x8, R16 ;  /* 0x0000000825127825 */ /* 0x001fca00078e0210 */
[----:B------:R-:W2:Y:S04]  /*0440*/  LDG.E.64 R26, desc[UR12][R18.64+0x10] ;  /* 0x0000100c121a7981 */ /* 0x000ea8000c1e1b00 */
[----:B------:R-:W2:Y:S01]  /*0450*/  LDG.E.64 R24, desc[UR12][R18.64+-0x10] ;  /* 0xfffff00c12187981 */ /* 0x000ea2000c1e1b00 */
[----:B-1----:R-:W-:-:S03]  /*0460*/  IMAD.WIDE R20, R34, 0x10, R18 ;  /* 0x0000001022147825 */ /* 0x002fc600078e0212 */
[----:B------:R-:W3:Y:S01]  /*0470*/  LDG.E.64 R28, desc[UR12][R18.64+0x18] ;  /* 0x0000180c121c7981 */ /* 0x000ee2000c1e1b00 */
[----:B------:R-:W-:-:S03]  /*0480*/  IMAD.WIDE R22, R33, 0x8, R16 ;  /* 0x0000000821167825 */ /* 0x000fc600078e0210 */
[----:B------:R-:W4:Y:S04]  /*0490*/  LDG.E.64 R20, desc[UR12][R20.64] ;  /* 0x0000000c14147981 */ /* 0x000f28000c1e1b00 */
[----:B------:R-:W3:Y:S01]  /*04a0*/  LDG.E.64 R22, desc[UR12][R22.64] ;  /* 0x0000000c16167981 */ /* 0x000ee2000c1e1b00 */
[----:B------:R-:W-:Y:S01]  /*04b0*/  IMAD.WIDE R30, R34, 0x8, R18 ;  /* 0x00000008221e7825 */ /* 0x000fe200078e0212 */
[----:B--2---:R-:W-:-:S04]  /*04c0*/  DADD R24, R26, R24 ;  /* 0x000000001a187229 */ /* 0x004fc80000000018 */
[----:B------:R-:W2:Y:S04]  /*04d0*/  LDG.E.64 R26, desc[UR12][R30.64] ;  /* 0x0000000c1e1a7981 */ /* 0x000ea8000c1e1b00 */
[----:B----4-:R-:W-:Y:S01]  /*04e0*/  DADD R24, R24, R20 ;  /* 0x0000000018187229 */ /* 0x010fe20000000014 */
[----:B------:R-:W4:Y:S04]  /*04f0*/  LDG.E.64 R20, desc[UR12][R18.64+0x8] ;  /* 0x0000080c12147981 */ /* 0x000f28000c1e1b00 */
[----:B------:R-:W2:Y:S03]  /*0500*/  LDG.E.64 R30, desc[UR12][R18.64+-0x18] ;  /* 0xffffe80c121e7981 */ /* 0x000ea6000c1e1b00 */
[----:B---3--:R-:W-:-:S02]  /*0510*/  DADD R22, R24, R22 ;  /* 0x0000000018167229 */ /* 0x008fc40000000016 */
[----:B------:R-:W4:Y:S02]  /*0520*/  LDG.E.64 R24, desc[UR12][R18.64+-0x8] ;  /* 0xfffff80c12187981 */ /* 0x000f24000c1e1b00 */
[----:B----4-:R-:W-:Y:S01]  /*0530*/  DADD R20, R20, R24 ;  /* 0x0000000014147229 */ /* 0x010fe20000000018 */
[----:B------:R-:W-:Y:S02]  /*0540*/  MOV R24, UR14 ;  /* 0x0000000e00187c02 */ /* 0x000fe40008000f00 */
[----:B------:R-:W-:-:S05]  /*0550*/  MOV R25, UR4 ;  /* 0x0000000400197c02 */ /* 0x000fca0008000f00 */
[----:B--2---:R-:W-:Y:S01]  /*0560*/  DADD R20, R20, R26 ;  /* 0x0000000014147229 */ /* 0x004fe2000000001a */
[----:B------:R-:W-:-:S04]  /*0570*/  IMAD.WIDE R26, R34, 0x18, R18 ;  /* 0x00000018221a7825 */ /* 0x000fc800078e0212 */
[----:B------:R-:W-:Y:S02]  /*0580*/  IMAD.WIDE R24, R37, 0x8, R24 ;  /* 0x0000000825187825 */ /* 0x000fe400078e0218 */
[----:B------:R-:W2:Y:S04]  /*0590*/  LDG.E.64 R26, desc[UR12][R26.64] ;  /* 0x0000000c1a1a7981 */ /* 0x000ea8000c1e1b00 */
[----:B------:R-:W3:Y:S01]  /*05a0*/  LDG.E.64 R24, desc[UR12][R24.64] ;  /* 0x0000000c18187981 */ /* 0x000ee2000c1e1b00 */
[----:B------:R-:W-:-:S08]  /*05b0*/  DADD R28, R28, R30 ;  /* 0x000000001c1c7229 */ /* 0x000fd0000000001e */
[----:B--2---:R-:W-:Y:S01]  /*05c0*/  DADD R30, R28, R26 ;  /* 0x000000001c1e7229 */ /* 0x004fe2000000001a */
[----:B------:R-:W-:Y:S01]  /*05d0*/  IADD3 R28, P0, PT, R18, UR10, RZ ;  /* 0x0000000a121c7c10 */ /* 0x000fe2000ff1e0ff */
[----:B---3--:R-:W-:Y:S01]  /*05e0*/  DADD R24, R20, R24 ;  /* 0x0000000014187229 */ /* 0x008fe20000000018 */
[----:B------:R-:W-:Y:S02]  /*05f0*/  IMAD.WIDE R20, R7, 0x8, R16 ;  /* 0x0000000807147825 */ /* 0x000fe400078e0210 */
[----:B------:R-:W-:-:S04]  /*0600*/  IADD3.X R29, PT, PT, R19, UR11, RZ, P0, !PT ;  /* 0x0000000b131d7c10 */ /* 0x000fc800087fe4ff */
[----:B------:R-:W2:Y:S04]  /*0610*/  LDG.E.64 R20, desc[UR12][R20.64] ;  /* 0x0000000c14147981 */ /* 0x000ea8000c1e1b00 */
[----:B------:R-:W3:Y:S01]  /*0620*/  LDG.E.64 R28, desc[UR12][R28.64] ;  /* 0x0000000c1c1c7981 */ /* 0x000ee2000c1e1b00 */
[----:B------:R-:W-:Y:S01]  /*0630*/  IMAD.U32 R27, RZ, RZ, UR9 ;  /* 0x00000009ff1b7e24 */ /* 0x000fe2000f8e00ff */
[----:B--2---:R-:W-:Y:S02]  /*0640*/  DADD R20, R30, R20 ;  /* 0x000000001e147229 */ /* 0x004fe40000000014 */
[----:B---3--:R-:W-:Y:S01]  /*0650*/  DADD R30, R24, R28 ;  /* 0x00000000181e7229 */ /* 0x008fe2000000001c */
[----:B------:R-:W-:Y:S02]  /*0660*/  MOV R24, UR6 ;  /* 0x0000000600187c02 */ /* 0x000fe40008000f00 */
[----:B------:R-:W-:-:S03]  /*0670*/  MOV R25, UR5 ;  /* 0x0000000500197c02 */ /* 0x000fc60008000f00 */
[----:B------:R-:W-:-:S06]  /*0680*/  IMAD.WIDE R24, R37, 0x8, R24 ;  /* 0x0000000825187825 */ /* 0x000fcc00078e0218 */
[----:B------:R-:W2:Y:S01]  /*0690*/  LDG.E.64 R24, desc[UR12][R24.64] ;  /* 0x0000000c18187981 */ /* 0x000ea2000c1e1b00 */
[----:B------:R-:W-:-:S04]  /*06a0*/  IMAD.WIDE R26, R27, 0x10, R18 ;  /* 0x000000101b1a7825 */ /* 0x000fc800078e0212 */
[----:B------:R-:W-:Y:S02]  /*06b0*/  IMAD.WIDE R28, R35, 0x8, R16 ;  /* 0x00000008231c7825 */ /* 0x000fe400078e0210 */
[----:B------:R-:W3:Y:S04]  /*06c0*/  LDG.E.64 R26, desc[UR12][R26.64] ;  /* 0x0000000c1a1a7981 */ /* 0x000ee8000c1e1b00 */
[----:B------:R-:W4:Y:S01]  /*06d0*/  LDG.E.64 R28, desc[UR12][R28.64] ;  /* 0x0000000c1c1c7981 */ /* 0x000f22000c1e1b00 */
[----:B------:R-:W-:Y:S01]  /*06e0*/  MOV R34, UR9 ;  /* 0x0000000900227c02 */ /* 0x000fe20008000f00 */
[----:B--2---:R-:W-:Y:S02]  /*06f0*/  DADD R30, R30, R24 ;  /* 0x000000001e1e7229 */ /* 0x004fe40000000018 */
[----:B------:R0:W2:Y:S02]  /*0700*/  LDG.E.64 R24, desc[UR12][R18.64] ;  /* 0x0000000c12187981 */ /* 0x0000a4000c1e1b00 */
[----:B0-----:R-:W-:-:S06]  /*0710*/  IMAD.WIDE R18, R34, 0x18, R18 ;  /* 0x0000001822127825 */ /* 0x001fcc00078e0212 */
[----:B------:R-:W2:Y:S01]  /*0720*/  LDG.E.64 R18, desc[UR12][R18.64] ;  /* 0x0000000c12127981 */ /* 0x000ea2000c1e1b00 */
[----:B------:R-:W-:Y:S01]  /*0730*/  ISETP.GE.AND P0, PT, R32, UR17, PT ;  /* 0x0000001120007c0c */ /* 0x000fe2000bf06270 */
[----:B---3--:R-:W-:Y:S02]  /*0740*/  DADD R22, R22, R26 ;  /* 0x0000000016167229 */ /* 0x008fe4000000001a */
[----:B-----5:R-:W-:-:S06]  /*0750*/  DMUL R30, R14, R30 ;  /* 0x0000001e0e1e7228 */ /* 0x020fcc0000000000 */
[----:B----4-:R-:W-:-:S04]  /*0760*/  DADD R22, R22, R28 ;  /* 0x0000000016167229 */ /* 0x010fc8000000001c */
[----:B------:R-:W0:Y:S01]  /*0770*/  @!P0 LDC.64 R26, c[0x0][0x3b8] ;  /* 0x0000ee00ff1a8b82 */ /* 0x000e220000000a00 */
[----:B------:R-:W-:-:S06]  /*0780*/  IMAD.WIDE R16, R6, 0x8, R16 ;  /* 0x0000000806107825 */ /* 0x000fcc00078e0210 */
[----:B------:R-:W3:Y:S01]  /*0790*/  LDG.E.64 R16, desc[UR12][R16.64] ;  /* 0x0000000c10107981 */ /* 0x000ee2000c1e1b00 */
[----:B0-----:R-:W-:Y:S01]  /*07a0*/  @!P0 IMAD.WIDE R26, R37, 0x8, R26 ;  /* 0x00000008251a8825 */ /* 0x001fe200078e021a */
[----:B--2---:R-:W-:-:S08]  /*07b0*/  DFMA R30, R8, R24, R30 ;  /* 0x00000018081e722b */ /* 0x004fd0000000001e */
[----:B------:R-:W-:Y:S01]  /*07c0*/  DFMA R30, R12, R22, R30 ;  /* 0x000000160c1e722b */ /* 0x000fe2000000001e */
[----:B------:R-:W0:Y:S01]  /*07d0*/  @!P0 LDC.64 R22, c[0x0][0x3a8] ;  /* 0x0000ea00ff168b82 */ /* 0x000e220000000a00 */
[----:B------:R-:W-:Y:S01]  /*07e0*/  DADD R20, R20, R18 ;  /* 0x0000000014147229 */ /* 0x000fe20000000012 */
[----:B------:R-:W2:Y:S01]  /*07f0*/  @!P0 LDG.E.64 R18, desc[UR12][R26.64] ;  /* 0x0000000c1a128981 */ /* 0x000ea2000c1e1b00 */
[----:B0-----:R-:W-:-:S06]  /*0800*/  @!P0 IMAD.WIDE R22, R37, 0x8, R22 ;  /* 0x0000000825168825 */ /* 0x001fcc00078e0216 */
[----:B------:R-:W4:Y:S01]  /*0810*/  @!P0 LDG.E.64 R22, desc[UR12][R22.64] ;  /* 0x0000000c16168981 */ /* 0x000f22000c1e1b00 */
[----:B---3--:R-:W-:Y:S02]  /*0820*/  DADD R20, R20, R16 ;  /* 0x0000000014147229 */ /* 0x008fe40000000010 */
[----:B------:R-:W-:-:S06]  /*0830*/  @!P0 DADD R24, R24, R24 ;  /* 0x0000000018188229 */ /* 0x000fcc0000000018 */
[----:B------:R-:W-:Y:S01]  /*0840*/  DFMA R20, R10, R20, R30 ;  /* 0x000000140a14722b */ /* 0x000fe2000000001e */
[----:B------:R-:W-:-:S04]  /*0850*/  UIADD3 UR7, UPT, UPT, UR7, 0x20, URZ ;  /* 0x0000002007077890 */ /* 0x000fc8000fffe0ff */
[----:B------:R-:W-:Y:S01]  /*0860*/  UISETP.GE.AND UP0, UPT, UR7, UR17, UPT ;  /* 0x000000110700728c */ /* 0x000fe2000bf06270 */
[----:B------:R-:W-:Y:S01]  /*0870*/  IADD3 R32, PT, PT, R32, 0x20, RZ ;  /* 0x0000002020207810 */ /* 0x000fe20007ffe0ff */
[----:B------:R-:W-:Y:S01]  /*0880*/  VIADD R6, R6, 0x20 ;  /* 0x0000002006067836 */ /* 0x000fe20000000000 */
[----:B------:R-:W-:Y:S02]  /*0890*/  IADD3 R7, PT, PT, R7, 0x20, RZ ;  /* 0x0000002007077810 */ /* 0x000fe40007ffe0ff */
[----:B------:R-:W-:Y:S02]  /*08a0*/  IADD3 R35, PT, PT, R35, 0x20, RZ ;  /* 0x0000002023237810 */ /* 0x000fe40007ffe0ff */
[----:B------:R-:W-:Y:S02]  /*08b0*/  IADD3 R33, PT, PT, R33, 0x20, RZ ;  /* 0x0000002021217810 */ /* 0x000fe40007ffe0ff */
[----:B------:R-:W-:Y:S01]  /*08c0*/  IADD3 R37, PT, PT, R37, 0x20, RZ ;  /* 0x0000002025257810 */ /* 0x000fe20007ffe0ff */
[----:B--2---:R-:W-:-:S08]  /*08d0*/  @!P0 DADD R18, R24, -R18 ;  /* 0x0000000018128229 */ /* 0x004fd00000000812 */
[----:B----4-:R-:W-:-:S07]  /*08e0*/  @!P0 DFMA R18, R20, R22, R18 ;  /* 0x000000161412822b */ /* 0x010fce0000000012 */
[----:B------:R0:W-:Y:S01]  /*08f0*/  @!P0 STG.E.64 desc[UR12][R26.64], R18 ;  /* 0x000000121a008986 */ /* 0x0001e2000c101b0c */
[----:B------:R-:W-:Y:S05]  /*0900*/  BRA.U !UP0, `(.L_x_0) ;  /* 0xfffffff908c07547 */ /* 0x000fea000b83ffff */
[----:B------:R-:W-:Y:S05]  /*0910*/  BRA.U UP1, `(.L_x_1) ;  /* 0xfffffff901687547 */ /* 0x000fea000b83ffff */
[----:B------:R-:W-:Y:S05]  /*0920*/  EXIT ;  /* 0x000000000000794d */ /* 0x000fea0003800000 */
.L_x_2:
[----:B------:R-:W-:-:S00]  /*0930*/  BRA `(.L_x_2) ;  /* 0xfffffffc00fc7947 */ /* 0x000fc0000383ffff */
[----:B------:R-:W-:-:S00]  /*0940*/  NOP ;  /* 0x0000000000007918 */ /* 0x000fc00000000000 */
        /* <DEDUP_REMOVED lines=11> */
.L_x_3:


//--------------------- .nv.shared.reserved.0     --------------------------
	.section	.nv.shared.reserved.0,"aw",@nobits
	.weak		__nv_reservedSMEM_offset_0_alias
	.size		__nv_reservedSMEM_offset_0_alias, 0, 64
	.other		__nv_reservedSMEM_offset_0_alias,@"STO_CUDA_RESERVED_SHARED STV_DEFAULT"
__nv_reservedSMEM_offset_0_alias:
	.zero		0
	.zero		64


//--------------------- .nv.constant0.stencil_step_task --------------------------
	.section	.nv.constant0.stencil_step_task,"a",@progbits
	.sectionflags	@""
	.align	4
.nv.constant0.stencil_step_task:
	.zero		960


//--------------------- SYMBOLS --------------------------

	.type		.nv.reservedSmem.offset0,@object
	.size		.nv.reservedSmem.offset0,0x4
